//
// Generated by NVIDIA NVVM Compiler
//
// Compiler Build ID: CL-36424714
// Cuda compilation tools, release 13.0, V13.0.88
// Based on NVVM 20.0.0
//

.version 9.0
.target sm_100
.address_size 64

	// .globl	_Z10add_kernelPiS_S_

.visible .entry _Z10add_kernelPiS_S_(
	.param .u64 .ptr .align 1 _Z10add_kernelPiS_S__param_0,
	.param .u64 .ptr .align 1 _Z10add_kernelPiS_S__param_1,
	.param .u64 .ptr .align 1 _Z10add_kernelPiS_S__param_2
)
{
	.reg .pred 	%p<2>;
	.reg .b32 	%r<10>;
	.reg .b64 	%rd<11>;

	ld.param.u64 	%rd1, [_Z10add_kernelPiS_S__param_0];
	ld.param.u64 	%rd2, [_Z10add_kernelPiS_S__param_1];
	ld.param.u64 	%rd3, [_Z10add_kernelPiS_S__param_2];
	mov.u32 	%r1, %tid.x;
	mov.u32 	%r2, %tid.y;
	or.b32  	%r3, %r1, %r2;
	and.b32  	%r4, %r3, 992;
	setp.ne.s32 	%p1, %r4, 0;
	@%p1 bra 	$L__BB0_2;
	cvta.to.global.u64 	%rd4, %rd1;
	cvta.to.global.u64 	%rd5, %rd2;
	cvta.to.global.u64 	%rd6, %rd3;
	shl.b32 	%r5, %r1, 5;
	add.s32 	%r6, %r5, %r2;
	mul.wide.u32 	%rd7, %r6, 4;
	add.s64 	%rd8, %rd4, %rd7;
	ld.global.u32 	%r7, [%rd8];
	add.s64 	%rd9, %rd5, %rd7;
	ld.global.u32 	%r8, [%rd9];
	add.s32 	%r9, %r8, %r7;
	add.s64 	%rd10, %rd6, %rd7;
	st.global.u32 	[%rd10], %r9;
$L__BB0_2:
	ret;

}


// ===== COMPILED SASS (sm_100) =====

	.target	sm_100

	.elftype	@"ET_EXEC"


//--------------------- .note.nv.tkinfo           --------------------------
	.section	.note.nv.tkinfo,"",@"SHT_NOTE"
	.sectionflags	@"SHF_NOTE_NV_TKINFO"
	.tkinfo
        /*0018*/ 	.word	0x00000002
        /*0030*/ 	.string	""
        /*0030*/ 	.string	"ptxas"
        /*0030*/ 	.string	"Cuda compilation tools, release 13.0, V13.0.88"
        /*0030*/ 	.string	"Build cuda_13.0.r13.0/compiler.36424714_0"
        /*0030*/ 	.string	"-arch sm_100 -m 64 "



//--------------------- .note.nv.cuinfo           --------------------------
	.section	.note.nv.cuinfo,"",@"SHT_NOTE"
	.sectionflags	@"SHF_NOTE_NV_CUINFO"
        /*0018*/ 	.short	0x0002
        /*001a*/ 	.short	0x0064
        /*001c*/ 	.short	0x0082
	.zero		2


//--------------------- .nv.info                  --------------------------
	.section	.nv.info,"",@"SHT_CUDA_INFO"
	.align	4


	//----- nvinfo : EIATTR_REGCOUNT
	.align		4
        /*0000*/ 	.byte	0x04, 0x2f
        /*0002*/ 	.short	(.L_1 - .L_0)
	.align		4
.L_0:
        /*0004*/ 	.word	index@(_Z10add_kernelPiS_S_)
        /*0008*/ 	.word	0x0000000c


	//----- nvinfo : EIATTR_FRAME_SIZE
	.align		4
.L_1:
        /*000c*/ 	.byte	0x04, 0x11
        /*000e*/ 	.short	(.L_3 - .L_2)
	.align		4
.L_2:
        /*0010*/ 	.word	index@(_Z10add_kernelPiS_S_)
        /*0014*/ 	.word	0x00000000


	//----- nvinfo : EIATTR_MIN_STACK_SIZE
	.align		4
.L_3:
        /*0018*/ 	.byte	0x04, 0x12
        /*001a*/ 	.short	(.L_5 - .L_4)
	.align		4
.L_4:
        /*001c*/ 	.word	index@(_Z10add_kernelPiS_S_)
        /*0020*/ 	.word	0x00000000
.L_5:


//--------------------- .nv.compat                --------------------------
	.section	.nv.compat,"",@"SHT_CUDA_COMPAT_INFO"
	.align	4
        /*0000*/ 	.byte	0x02, 0x09, 0x00, 0x00, 0x02, 0x02, 0x01, 0x00, 0x02, 0x05, 0x05, 0x00, 0x03, 0x07, 0x01, 0x01
        /*0010*/ 	.byte	0x02, 0x03, 0x00, 0x00, 0x02, 0x06, 0x01, 0x00, 0x04, 0x0b, 0x08, 0x00, 0x09, 0x00, 0x00, 0x00
        /*0020*/ 	.byte	0x00, 0x00, 0x00, 0x00


//--------------------- .nv.info._Z10add_kernelPiS_S_ --------------------------
	.section	.nv.info._Z10add_kernelPiS_S_,"",@"SHT_CUDA_INFO"
	.sectionflags	@""
	.align	4


	//----- nvinfo : EIATTR_CUDA_API_VERSION
	.align		4
        /*0000*/ 	.byte	0x04, 0x37
        /*0002*/ 	.short	(.L_7 - .L_6)
.L_6:
        /*0004*/ 	.word	0x00000082


	//----- nvinfo : EIATTR_KPARAM_INFO
	.align		4
.L_7:
        /*0008*/ 	.byte	0x04, 0x17
        /*000a*/ 	.short	(.L_9 - .L_8)
.L_8:
        /*000c*/ 	.word	0x00000000
        /*0010*/ 	.short	0x0002
        /*0012*/ 	.short	0x0010
        /*0014*/ 	.byte	0x00, 0xf5, 0x21, 0x00


	//----- nvinfo : EIATTR_KPARAM_INFO
	.align		4
.L_9:
        /*0018*/ 	.byte	0x04, 0x17
        /*001a*/ 	.short	(.L_11 - .L_10)
.L_10:
        /*001c*/ 	.word	0x00000000
        /*0020*/ 	.short	0x0001
        /*0022*/ 	.short	0x0008
        /*0024*/ 	.byte	0x00, 0xf5, 0x21, 0x00


	//----- nvinfo : EIATTR_KPARAM_INFO
	.align		4
.L_11:
        /*0028*/ 	.byte	0x04, 0x17
        /*002a*/ 	.short	(.L_13 - .L_12)
.L_12:
        /*002c*/ 	.word	0x00000000
        /*0030*/ 	.short	0x0000
        /*0032*/ 	.short	0x0000
        /*0034*/ 	.byte	0x00, 0xf5, 0x21, 0x00


	//----- nvinfo : EIATTR_SPARSE_MMA_MASK
	.align		4
.L_13:
        /*0038*/ 	.byte	0x03, 0x50
        /*003a*/ 	.short	0x0000


	//----- nvinfo : EIATTR_MAXREG_COUNT
	.align		4
        /*003c*/ 	.byte	0x03, 0x1b
        /*003e*/ 	.short	0x00ff


	//----- nvinfo : EIATTR_MERCURY_ISA_VERSION
	.align		4
        /*0040*/ 	.byte	0x03, 0x5f
        /*0042*/ 	.short	0x0101


	//----- nvinfo : EIATTR_VRC_CTA_INIT_COUNT
	.align		4
        /*0044*/ 	.byte	0x02, 0x4a
	.zero		1
	.zero		1


	//----- nvinfo : EIATTR_EXIT_INSTR_OFFSETS
	.align		4
        /*0048*/ 	.byte	0x04, 0x1c
        /*004a*/ 	.short	(.L_15 - .L_14)


	//   ....[0]....
.L_14:
        /*004c*/ 	.word	0x00000040


	//   ....[1]....
        /*0050*/ 	.word	0x00000110


	//----- nvinfo : EIATTR_CBANK_PARAM_SIZE
	.align		4
.L_15:
        /*0054*/ 	.byte	0x03, 0x19
        /*0056*/ 	.short	0x0018


	//----- nvinfo : EIATTR_PARAM_CBANK
	.align		4
        /*0058*/ 	.byte	0x04, 0x0a
        /*005a*/ 	.short	(.L_17 - .L_16)
	.align		4
.L_16:
        /*005c*/ 	.word	index@(.nv.constant0._Z10add_kernelPiS_S_)
        /*0060*/ 	.short	0x0380
        /*0062*/ 	.short	0x0018


	//----- nvinfo : EIATTR_SW_WAR
	.align		4
.L_17:
        /*0064*/ 	.byte	0x04, 0x36
        /*0066*/ 	.short	(.L_19 - .L_18)
.L_18:
        /*0068*/ 	.word	0x00000008
.L_19:


//--------------------- .nv.callgraph             --------------------------
	.section	.nv.callgraph,"",@"SHT_CUDA_CALLGRAPH"
	.align	4
	.sectionentsize	8
	.align		4
        /*0000*/ 	.word	0x00000000
	.align		4
        /*0004*/ 	.word	0xffffffff
	.align		4
        /*0008*/ 	.word	0x00000000
	.align		4
        /*000c*/ 	.word	0xfffffffe
	.align		4
        /*0010*/ 	.word	0x00000000
	.align		4
        /*0014*/ 	.word	0xfffffffd
	.align		4
        /*0018*/ 	.word	0x00000000
	.align		4
        /*001c*/ 	.word	0xfffffffc


//--------------------- .text._Z10add_kernelPiS_S_ --------------------------
	.section	.text._Z10add_kernelPiS_S_,"ax",@progbits
	.align	128
        .global         _Z10add_kernelPiS_S_
        .type           _Z10add_kernelPiS_S_,@function
        .size           _Z10add_kernelPiS_S_,(.L_x_1 - _Z10add_kernelPiS_S_)
        .other          _Z10add_kernelPiS_S_,@"STO_CUDA_ENTRY STV_DEFAULT"
_Z10add_kernelPiS_S_:
.text._Z10add_kernelPiS_S_:
[----:B------:R-:W-:Y:S01]  /*0000*/  LDC R1, c[0x0][0x37c] ;  /* 0x0000df00ff017b82 */ /* 0x000fe20000000800 */
[----:B------:R-:W0:Y:S01]  /*0010*/  S2R R9, SR_TID.X ;  /* 0x0000000000097919 */ /* 0x000e220000002100 */
[----:B------:R-:W0:Y:S02]  /*0020*/  S2R R0, SR_TID.Y ;  /* 0x0000000000007919 */ /* 0x000e240000002200 */
[----:B0-----:R-:W-:-:S13]  /*0030*/  LOP3.LUT P0, RZ, R9, 0x3e0, R0, 0xc8, !PT ;  /* 0x000003e009ff7812 */ /* 0x001fda000780c800 */
[----:B------:R-:W-:Y:S05]  /*0040*/  @P0 EXIT ;  /* 0x000000000000094d */ /* 0x000fea0003800000 */
[----:B------:R-:W0:Y:S01]  /*0050*/  LDC.64 R2, c[0x0][0x380] ;  /* 0x0000e000ff027b82 */ /* 0x000e220000000a00 */
[----:B------:R-:W1:Y:S01]  /*0060*/  LDCU.64 UR4, c[0x0][0x358] ;  /* 0x00006b00ff0477ac */ /* 0x000e620008000a00 */
[----:B------:R-:W-:-:S06]  /*0070*/  LEA R9, R9, R0, 0x5 ;  /* 0x0000000009097211 */ /* 0x000fcc00078e28ff */
[----:B------:R-:W2:Y:S08]  /*0080*/  LDC.64 R4, c[0x0][0x388] ;  /* 0x0000e200ff047b82 */ /* 0x000eb00000000a00 */
[----:B------:R-:W3:Y:S01]  /*0090*/  LDC.64 R6, c[0x0][0x390] ;  /* 0x0000e400ff067b82 */ /* 0x000ee20000000a00 */
[----:B0-----:R-:W-:-:S06]  /*00a0*/  IMAD.WIDE.U32 R2, R9, 0x4, R2 ;  /* 0x0000000409027825 */ /* 0x001fcc00078e0002 */
[----:B-1----:R-:W4:Y:S01]  /*00b0*/  LDG.E R2, desc[UR4][R2.64] ;  /* 0x0000000402027981 */ /* 0x002f22000c1e1900 */
[----:B--2---:R-:W-:-:S06]  /*00c0*/  IMAD.WIDE.U32 R4, R9, 0x4, R4 ;  /* 0x0000000409047825 */ /* 0x004fcc00078e0004 */
[----:B------:R-:W4:Y:S01]  /*00d0*/  LDG.E R5, desc[UR4][R4.64] ;  /* 0x0000000404057981 */ /* 0x000f22000c1e1900 */
[----:B---3--:R-:W-:Y:S01]  /*00e0*/  IMAD.WIDE.U32 R6, R9, 0x4, R6 ;  /* 0x0000000409067825 */ /* 0x008fe200078e0006 */
[----:B----4-:R-:W-:-:S05]  /*00f0*/  IADD3 R9, PT, PT, R2, R5, RZ ;  /* 0x0000000502097210 */ /* 0x010fca0007ffe0ff */
[----:B------:R-:W-:Y:S01]  /*0100*/  STG.E desc[UR4][R6.64], R9 ;  /* 0x0000000906007986 */ /* 0x000fe2000c101904 */
[----:B------:R-:W-:Y:S05]  /*0110*/  EXIT ;  /* 0x000000000000794d */ /* 0x000fea0003800000 */
.L_x_0:
[----:B------:R-:W-:-:S00]  /*0120*/  BRA `(.L_x_0) ;  /* 0xfffffffc00fc7947 */ /* 0x000fc0000383ffff */
[----:B------:R-:W-:-:S00]  /*0130*/  NOP ;  /* 0x0000000000007918 */ /* 0x000fc00000000000 */
        /* <DEDUP_REMOVED lines=12> */
.L_x_1:


//--------------------- .nv.shared.reserved.0     --------------------------
	.section	.nv.shared.reserved.0,"aw",@nobits
	.weak		__nv_reservedSMEM_offset_0_alias
	.size		__nv_reservedSMEM_offset_0_alias, 0, 64
	.other		__nv_reservedSMEM_offset_0_alias,@"STO_CUDA_RESERVED_SHARED STV_DEFAULT"
__nv_reservedSMEM_offset_0_alias:
	.zero		0
	.zero		64


//--------------------- .nv.constant0._Z10add_kernelPiS_S_ --------------------------
	.section	.nv.constant0._Z10add_kernelPiS_S_,"a",@progbits
	.sectionflags	@""
	.align	4
.nv.constant0._Z10add_kernelPiS_S_:
	.zero		920


//--------------------- SYMBOLS --------------------------

	.type		.nv.reservedSmem.offset0,@object
	.size		.nv.reservedSmem.offset0,0x4
